//
// Generated by NVIDIA NVVM Compiler
//
// Compiler Build ID: CL-36424714
// Cuda compilation tools, release 13.0, V13.0.88
// Based on NVVM 20.0.0
//

.version 9.0
.target sm_100
.address_size 64

	// .globl	_Z6kerneliiP6SpherePh

.visible .entry _Z6kerneliiP6SpherePh(
	.param .u32 _Z6kerneliiP6SpherePh_param_0,
	.param .u32 _Z6kerneliiP6SpherePh_param_1,
	.param .u64 .ptr .align 1 _Z6kerneliiP6SpherePh_param_2,
	.param .u64 .ptr .align 1 _Z6kerneliiP6SpherePh_param_3
)
{
	.reg .pred 	%p<10>;
	.reg .b16 	%rs<2>;
	.reg .b32 	%r<15>;
	.reg .b32 	%f<159>;
	.reg .b64 	%rd<11>;

	ld.param.u32 	%r3, [_Z6kerneliiP6SpherePh_param_0];
	ld.param.u32 	%r4, [_Z6kerneliiP6SpherePh_param_1];
	ld.param.u64 	%rd5, [_Z6kerneliiP6SpherePh_param_2];
	ld.param.u64 	%rd4, [_Z6kerneliiP6SpherePh_param_3];
	cvta.to.global.u64 	%rd6, %rd5;
	add.s32 	%r6, %r3, -1024;
	cvt.rn.f32.s32 	%f1, %r6;
	add.s32 	%r7, %r4, -1024;
	cvt.rn.f32.s32 	%f2, %r7;
	add.s64 	%rd10, %rd6, 56;
	mov.f32 	%f139, 0f00000000;
	mov.f32 	%f140, 0fD09502F9;
	mov.b32 	%r14, 0;
	mov.f32 	%f138, %f139;
	mov.f32 	%f137, %f139;
$L__BB0_1:
	ld.global.f32 	%f68, [%rd10+-40];
	sub.f32 	%f69, %f1, %f68;
	ld.global.f32 	%f70, [%rd10+-36];
	sub.f32 	%f71, %f2, %f70;
	mul.f32 	%f8, %f69, %f69;
	mul.f32 	%f9, %f71, %f71;
	add.f32 	%f72, %f8, %f9;
	ld.global.f32 	%f73, [%rd10+-44];
	mul.f32 	%f10, %f73, %f73;
	setp.geu.f32 	%p1, %f72, %f10;
	mov.f32 	%f136, 0fD09502F9;
	@%p1 bra 	$L__BB0_3;
	sub.f32 	%f74, %f10, %f8;
	sub.f32 	%f75, %f74, %f9;
	sqrt.rn.f32 	%f76, %f75;
	sqrt.rn.f32 	%f77, %f10;
	div.rn.f32 	%f135, %f76, %f77;
	ld.global.f32 	%f78, [%rd10+-32];
	add.f32 	%f136, %f76, %f78;
$L__BB0_3:
	setp.leu.f32 	%p2, %f136, %f140;
	@%p2 bra 	$L__BB0_5;
	ld.global.f32 	%f79, [%rd10+-56];
	mul.f32 	%f137, %f135, %f79;
	ld.global.f32 	%f80, [%rd10+-52];
	mul.f32 	%f138, %f135, %f80;
	ld.global.f32 	%f81, [%rd10+-48];
	mul.f32 	%f139, %f135, %f81;
	mov.f32 	%f140, %f136;
$L__BB0_5:
	ld.global.f32 	%f83, [%rd10+-12];
	sub.f32 	%f84, %f1, %f83;
	ld.global.f32 	%f85, [%rd10+-8];
	sub.f32 	%f86, %f2, %f85;
	mul.f32 	%f22, %f84, %f84;
	mul.f32 	%f23, %f86, %f86;
	add.f32 	%f87, %f22, %f23;
	ld.global.f32 	%f88, [%rd10+-16];
	mul.f32 	%f24, %f88, %f88;
	setp.geu.f32 	%p3, %f87, %f24;
	mov.f32 	%f142, 0fD09502F9;
	@%p3 bra 	$L__BB0_7;
	sub.f32 	%f89, %f24, %f22;
	sub.f32 	%f90, %f89, %f23;
	sqrt.rn.f32 	%f91, %f90;
	sqrt.rn.f32 	%f92, %f24;
	div.rn.f32 	%f135, %f91, %f92;
	ld.global.f32 	%f93, [%rd10+-4];
	add.f32 	%f142, %f91, %f93;
$L__BB0_7:
	setp.leu.f32 	%p4, %f142, %f140;
	@%p4 bra 	$L__BB0_9;
	ld.global.f32 	%f94, [%rd10+-28];
	mul.f32 	%f137, %f135, %f94;
	ld.global.f32 	%f95, [%rd10+-24];
	mul.f32 	%f138, %f135, %f95;
	ld.global.f32 	%f96, [%rd10+-20];
	mul.f32 	%f139, %f135, %f96;
	mov.f32 	%f140, %f142;
$L__BB0_9:
	ld.global.f32 	%f98, [%rd10+16];
	sub.f32 	%f99, %f1, %f98;
	ld.global.f32 	%f100, [%rd10+20];
	sub.f32 	%f101, %f2, %f100;
	mul.f32 	%f36, %f99, %f99;
	mul.f32 	%f37, %f101, %f101;
	add.f32 	%f102, %f36, %f37;
	ld.global.f32 	%f103, [%rd10+12];
	mul.f32 	%f38, %f103, %f103;
	setp.geu.f32 	%p5, %f102, %f38;
	mov.f32 	%f148, 0fD09502F9;
	@%p5 bra 	$L__BB0_11;
	sub.f32 	%f104, %f38, %f36;
	sub.f32 	%f105, %f104, %f37;
	sqrt.rn.f32 	%f106, %f105;
	sqrt.rn.f32 	%f107, %f38;
	div.rn.f32 	%f135, %f106, %f107;
	ld.global.f32 	%f108, [%rd10+24];
	add.f32 	%f148, %f106, %f108;
$L__BB0_11:
	setp.leu.f32 	%p6, %f148, %f140;
	@%p6 bra 	$L__BB0_13;
	ld.global.f32 	%f109, [%rd10];
	mul.f32 	%f137, %f135, %f109;
	ld.global.f32 	%f110, [%rd10+4];
	mul.f32 	%f138, %f135, %f110;
	ld.global.f32 	%f111, [%rd10+8];
	mul.f32 	%f139, %f135, %f111;
	mov.f32 	%f140, %f148;
$L__BB0_13:
	ld.global.f32 	%f113, [%rd10+44];
	sub.f32 	%f114, %f1, %f113;
	ld.global.f32 	%f115, [%rd10+48];
	sub.f32 	%f116, %f2, %f115;
	mul.f32 	%f50, %f114, %f114;
	mul.f32 	%f51, %f116, %f116;
	add.f32 	%f117, %f50, %f51;
	ld.global.f32 	%f118, [%rd10+40];
	mul.f32 	%f52, %f118, %f118;
	setp.geu.f32 	%p7, %f117, %f52;
	mov.f32 	%f154, 0fD09502F9;
	@%p7 bra 	$L__BB0_15;
	sub.f32 	%f119, %f52, %f50;
	sub.f32 	%f120, %f119, %f51;
	sqrt.rn.f32 	%f121, %f120;
	sqrt.rn.f32 	%f122, %f52;
	div.rn.f32 	%f135, %f121, %f122;
	ld.global.f32 	%f123, [%rd10+52];
	add.f32 	%f154, %f121, %f123;
$L__BB0_15:
	setp.leu.f32 	%p8, %f154, %f140;
	@%p8 bra 	$L__BB0_17;
	ld.global.f32 	%f124, [%rd10+28];
	mul.f32 	%f137, %f135, %f124;
	ld.global.f32 	%f125, [%rd10+32];
	mul.f32 	%f138, %f135, %f125;
	ld.global.f32 	%f126, [%rd10+36];
	mul.f32 	%f139, %f135, %f126;
	mov.f32 	%f140, %f154;
$L__BB0_17:
	add.s32 	%r14, %r14, 4;
	add.s64 	%rd10, %rd10, 112;
	setp.ne.s32 	%p9, %r14, 20;
	@%p9 bra 	$L__BB0_1;
	cvta.to.global.u64 	%rd7, %rd4;
	mul.f32 	%f127, %f137, 0f437F0000;
	cvt.rzi.s32.f32 	%r8, %f127;
	shl.b32 	%r9, %r4, 13;
	shl.b32 	%r10, %r3, 2;
	add.s32 	%r11, %r9, %r10;
	cvt.s64.s32 	%rd8, %r11;
	add.s64 	%rd9, %rd7, %rd8;
	st.global.u8 	[%rd9], %r8;
	mul.f32 	%f128, %f138, 0f437F0000;
	cvt.rzi.s32.f32 	%r12, %f128;
	st.global.u8 	[%rd9+1], %r12;
	mul.f32 	%f129, %f139, 0f437F0000;
	cvt.rzi.s32.f32 	%r13, %f129;
	st.global.u8 	[%rd9+2], %r13;
	mov.b16 	%rs1, 255;
	st.global.u8 	[%rd9+3], %rs1;
	ret;

}


// ===== COMPILED SASS (sm_100) =====

	.target	sm_100

	.elftype	@"ET_EXEC"


//--------------------- .note.nv.tkinfo           --------------------------
	.section	.note.nv.tkinfo,"",@"SHT_NOTE"
	.sectionflags	@"SHF_NOTE_NV_TKINFO"
	.tkinfo
        /*0018*/ 	.word	0x00000002
        /*0030*/ 	.string	""
        /*0030*/ 	.string	"ptxas"
        /*0030*/ 	.string	"Cuda compilation tools, release 13.0, V13.0.88"
        /*0030*/ 	.string	"Build cuda_13.0.r13.0/compiler.36424714_0"
        /*0030*/ 	.string	"-arch sm_100 -m 64 "



//--------------------- .note.nv.cuinfo           --------------------------
	.section	.note.nv.cuinfo,"",@"SHT_NOTE"
	.sectionflags	@"SHF_NOTE_NV_CUINFO"
        /*0018*/ 	.short	0x0002
        /*001a*/ 	.short	0x0064
        /*001c*/ 	.short	0x0082
	.zero		2


//--------------------- .nv.info                  --------------------------
	.section	.nv.info,"",@"SHT_CUDA_INFO"
	.align	4


	//----- nvinfo : EIATTR_REGCOUNT
	.align		4
        /*0000*/ 	.byte	0x04, 0x2f
        /*0002*/ 	.short	(.L_1 - .L_0)
	.align		4
.L_0:
        /*0004*/ 	.word	index@(_Z6kerneliiP6SpherePh)
        /*0008*/ 	.word	0x00000018


	//----- nvinfo : EIATTR_FRAME_SIZE
	.align		4
.L_1:
        /*000c*/ 	.byte	0x04, 0x11
        /*000e*/ 	.short	(.L_3 - .L_2)
	.align		4
.L_2:
        /*0010*/ 	.word	index@($__internal_1_$__cuda_sm3x_div_rn_noftz_f32_slowpath)
        /*0014*/ 	.word	0x00000000


	//----- nvinfo : EIATTR_FRAME_SIZE
	.align		4
.L_3:
        /*0018*/ 	.byte	0x04, 0x11
        /*001a*/ 	.short	(.L_5 - .L_4)
	.align		4
.L_4:
        /*001c*/ 	.word	index@($__internal_0_$__cuda_sm20_sqrt_rn_f32_slowpath)
        /*0020*/ 	.word	0x00000000


	//----- nvinfo : EIATTR_FRAME_SIZE
	.align		4
.L_5:
        /*0024*/ 	.byte	0x04, 0x11
        /*0026*/ 	.short	(.L_7 - .L_6)
	.align		4
.L_6:
        /*0028*/ 	.word	index@(_Z6kerneliiP6SpherePh)
        /*002c*/ 	.word	0x00000000


	//----- nvinfo : EIATTR_MIN_STACK_SIZE
	.align		4
.L_7:
        /*0030*/ 	.byte	0x04, 0x12
        /*0032*/ 	.short	(.L_9 - .L_8)
	.align		4
.L_8:
        /*0034*/ 	.word	index@(_Z6kerneliiP6SpherePh)
        /*0038*/ 	.word	0x00000000
.L_9:


//--------------------- .nv.compat                --------------------------
	.section	.nv.compat,"",@"SHT_CUDA_COMPAT_INFO"
	.align	4
        /*0000*/ 	.byte	0x02, 0x09, 0x00, 0x00, 0x02, 0x02, 0x01, 0x00, 0x02, 0x05, 0x05, 0x00, 0x03, 0x07, 0x01, 0x01
        /*0010*/ 	.byte	0x02, 0x03, 0x00, 0x00, 0x02, 0x06, 0x01, 0x00, 0x04, 0x0b, 0x08, 0x00, 0x01, 0x00, 0x00, 0x00
        /*0020*/ 	.byte	0x00, 0x00, 0x00, 0x00


//--------------------- .nv.info._Z6kerneliiP6SpherePh --------------------------
	.section	.nv.info._Z6kerneliiP6SpherePh,"",@"SHT_CUDA_INFO"
	.sectionflags	@""
	.align	4


	//----- nvinfo : EIATTR_CUDA_API_VERSION
	.align		4
        /*0000*/ 	.byte	0x04, 0x37
        /*0002*/ 	.short	(.L_11 - .L_10)
.L_10:
        /*0004*/ 	.word	0x00000082


	//----- nvinfo : EIATTR_KPARAM_INFO
	.align		4
.L_11:
        /*0008*/ 	.byte	0x04, 0x17
        /*000a*/ 	.short	(.L_13 - .L_12)
.L_12:
        /*000c*/ 	.word	0x00000000
        /*0010*/ 	.short	0x0003
        /*0012*/ 	.short	0x0010
        /*0014*/ 	.byte	0x00, 0xf5, 0x21, 0x00


	//----- nvinfo : EIATTR_KPARAM_INFO
	.align		4
.L_13:
        /*0018*/ 	.byte	0x04, 0x17
        /*001a*/ 	.short	(.L_15 - .L_14)
.L_14:
        /*001c*/ 	.word	0x00000000
        /*0020*/ 	.short	0x0002
        /*0022*/ 	.short	0x0008
        /*0024*/ 	.byte	0x00, 0xf5, 0x21, 0x00


	//----- nvinfo : EIATTR_KPARAM_INFO
	.align		4
.L_15:
        /*0028*/ 	.byte	0x04, 0x17
        /*002a*/ 	.short	(.L_17 - .L_16)
.L_16:
        /*002c*/ 	.word	0x00000000
        /*0030*/ 	.short	0x0001
        /*0032*/ 	.short	0x0004
        /*0034*/ 	.byte	0x00, 0xf0, 0x11, 0x00


	//----- nvinfo : EIATTR_KPARAM_INFO
	.align		4
.L_17:
        /*0038*/ 	.byte	0x04, 0x17
        /*003a*/ 	.short	(.L_19 - .L_18)
.L_18:
        /*003c*/ 	.word	0x00000000
        /*0040*/ 	.short	0x0000
        /*0042*/ 	.short	0x0000
        /*0044*/ 	.byte	0x00, 0xf0, 0x11, 0x00


	//----- nvinfo : EIATTR_SPARSE_MMA_MASK
	.align		4
.L_19:
        /*0048*/ 	.byte	0x03, 0x50
        /*004a*/ 	.short	0x0000


	//----- nvinfo : EIATTR_MAXREG_COUNT
	.align		4
        /*004c*/ 	.byte	0x03, 0x1b
        /*004e*/ 	.short	0x00ff


	//----- nvinfo : EIATTR_MERCURY_ISA_VERSION
	.align		4
        /*0050*/ 	.byte	0x03, 0x5f
        /*0052*/ 	.short	0x0101


	//----- nvinfo : EIATTR_VRC_CTA_INIT_COUNT
	.align		4
        /*0054*/ 	.byte	0x02, 0x4a
	.zero		1
	.zero		1


	//----- nvinfo : EIATTR_EXIT_INSTR_OFFSETS
	.align		4
        /*0058*/ 	.byte	0x04, 0x1c
        /*005a*/ 	.short	(.L_21 - .L_20)


	//   ....[0]....
.L_20:
        /*005c*/ 	.word	0x00001180


	//----- nvinfo : EIATTR_CRS_STACK_SIZE
	.align		4
.L_21:
        /*0060*/ 	.byte	0x04, 0x1e
        /*0062*/ 	.short	(.L_23 - .L_22)
.L_22:
        /*0064*/ 	.word	0x00000000


	//----- nvinfo : EIATTR_CBANK_PARAM_SIZE
	.align		4
.L_23:
        /*0068*/ 	.byte	0x03, 0x19
        /*006a*/ 	.short	0x0018


	//----- nvinfo : EIATTR_PARAM_CBANK
	.align		4
        /*006c*/ 	.byte	0x04, 0x0a
        /*006e*/ 	.short	(.L_25 - .L_24)
	.align		4
.L_24:
        /*0070*/ 	.word	index@(.nv.constant0._Z6kerneliiP6SpherePh)
        /*0074*/ 	.short	0x0380
        /*0076*/ 	.short	0x0018


	//----- nvinfo : EIATTR_SW_WAR
	.align		4
.L_25:
        /*0078*/ 	.byte	0x04, 0x36
        /*007a*/ 	.short	(.L_27 - .L_26)
.L_26:
        /*007c*/ 	.word	0x00000008
.L_27:


//--------------------- .nv.callgraph             --------------------------
	.section	.nv.callgraph,"",@"SHT_CUDA_CALLGRAPH"
	.align	4
	.sectionentsize	8
	.align		4
        /*0000*/ 	.word	0x00000000
	.align		4
        /*0004*/ 	.word	0xffffffff
	.align		4
        /*0008*/ 	.word	0x00000000
	.align		4
        /*000c*/ 	.word	0xfffffffe
	.align		4
        /*0010*/ 	.word	0x00000000
	.align		4
        /*0014*/ 	.word	0xfffffffd
	.align		4
        /*0018*/ 	.word	0x00000000
	.align		4
        /*001c*/ 	.word	0xfffffffc


//--------------------- .text._Z6kerneliiP6SpherePh --------------------------
	.section	.text._Z6kerneliiP6SpherePh,"ax",@progbits
	.align	128
        .global         _Z6kerneliiP6SpherePh
        .type           _Z6kerneliiP6SpherePh,@function
        .size           _Z6kerneliiP6SpherePh,(.L_x_37 - _Z6kerneliiP6SpherePh)
        .other          _Z6kerneliiP6SpherePh,@"STO_CUDA_ENTRY STV_DEFAULT"
_Z6kerneliiP6SpherePh:
.text._Z6kerneliiP6SpherePh:
[----:B------:R-:W-:Y:S01]  /*0000*/  LDC R1, c[0x0][0x37c] ;  /* 0x0000df00ff017b82 */ /* 0x000fe20000000800 */
[----:B------:R-:W0:Y:S01]  /*0010*/  LDCU.128 UR4, c[0x0][0x380] ;  /* 0x00007000ff0477ac */ /* 0x000e220008000c00 */
[----:B------:R-:W-:Y:S01]  /*0020*/  HFMA2 R11, -RZ, RZ, 0, 0 ;  /* 0x00000000ff0b7431 */ /* 0x000fe200000001ff */
[----:B------:R-:W-:Y:S02]  /*0030*/  MOV R10, 0xd09502f9 ;  /* 0xd09502f9000a7802 */ /* 0x000fe40000000f00 */
[----:B------:R-:W-:Y:S01]  /*0040*/  CS2R R8, SRZ ;  /* 0x0000000000087805 */ /* 0x000fe2000001ff00 */
[----:B------:R-:W1:Y:S01]  /*0050*/  LDCU.64 UR10, c[0x0][0x358] ;  /* 0x00006b00ff0a77ac */ /* 0x000e620008000a00 */
[----:B0-----:R-:W-:Y:S02]  /*0060*/  UIADD3 UR6, UP0, UPT, UR6, 0x38, URZ ;  /* 0x0000003806067890 */ /* 0x001fe4000ff1e0ff */
[----:B------:R-:W-:Y:S02]  /*0070*/  UIADD3 UR5, UPT, UPT, UR5, -0x400, URZ ;  /* 0xfffffc0005057890 */ /* 0x000fe4000fffe0ff */
[----:B------:R-:W-:-:S02]  /*0080*/  UIADD3.X UR7, UPT, UPT, URZ, UR7, URZ, UP0, !UPT ;  /* 0x00000007ff077290 */ /* 0x000fc400087fe4ff */
[----:B------:R-:W-:Y:S01]  /*0090*/  UIADD3 UR4, UPT, UPT, UR4, -0x400, URZ ;  /* 0xfffffc0004047890 */ /* 0x000fe2000fffe0ff */
[----:B------:R-:W-:Y:S02]  /*00a0*/  MOV R4, UR6 ;  /* 0x0000000600047c02 */ /* 0x000fe40008000f00 */
[----:B------:R-:W-:Y:S02]  /*00b0*/  I2FP.F32.S32 R6, UR5 ;  /* 0x0000000500067c45 */ /* 0x000fe40008201400 */
[----:B------:R-:W-:Y:S02]  /*00c0*/  MOV R5, UR7 ;  /* 0x0000000700057c02 */ /* 0x000fe40008000f00 */
[----:B------:R-:W-:Y:S01]  /*00d0*/  I2FP.F32.S32 R7, UR4 ;  /* 0x0000000400077c45 */ /* 0x000fe20008201400 */
[----:B-1----:R-:W-:-:S06]  /*00e0*/  UMOV UR4, URZ ;  /* 0x000000ff00047c82 */ /* 0x002fcc0008000000 */
.L_x_25:
[----:B------:R-:W2:Y:S04]  /*00f0*/  LDG.E R2, desc[UR10][R4.64+-0x28] ;  /* 0xffffd80a04027981 */ /* 0x000ea8000c1e1900 */
[----:B------:R-:W3:Y:S04]  /*0100*/  LDG.E R3, desc[UR10][R4.64+-0x24] ;  /* 0xffffdc0a04037981 */ /* 0x000ee8000c1e1900 */
[----:B------:R-:W4:Y:S01]  /*0110*/  LDG.E R12, desc[UR10][R4.64+-0x2c] ;  /* 0xffffd40a040c7981 */ /* 0x000f22000c1e1900 */
[----:B------:R-:W-:Y:S01]  /*0120*/  UIADD3 UR4, UPT, UPT, UR4, 0x4, URZ ;  /* 0x0000000404047890 */ /* 0x000fe2000fffe0ff */
[----:B------:R-:W-:-:S03]  /*0130*/  MOV R13, 0xd09502f9 ;  /* 0xd09502f9000d7802 */ /* 0x000fc60000000f00 */
[----:B------:R-:W-:Y:S01]  /*0140*/  UISETP.NE.AND UP0, UPT, UR4, 0x14, UPT ;  /* 0x000000140400788c */ /* 0x000fe2000bf05270 */
[----:B--2---:R-:W-:Y:S01]  /*0150*/  FADD R2, R7, -R2 ;  /* 0x8000000207027221 */ /* 0x004fe20000000000 */
[----:B---3--:R-:W-:-:S03]  /*0160*/  FADD R3, R6, -R3 ;  /* 0x8000000306037221 */ /* 0x008fc60000000000 */
[----:B------:R-:W-:Y:S01]  /*0170*/  FMUL R15, R2, R2 ;  /* 0x00000002020f7220 */ /* 0x000fe20000400000 */
[----:B------:R-:W-:Y:S01]  /*0180*/  FMUL R2, R3, R3 ;  /* 0x0000000303027220 */ /* 0x000fe20000400000 */
[----:B----4-:R-:W-:-:S03]  /*0190*/  FMUL R12, R12, R12 ;  /* 0x0000000c0c0c7220 */ /* 0x010fc60000400000 */
[----:B------:R-:W-:-:S05]  /*01a0*/  FADD R3, R15, R2 ;  /* 0x000000020f037221 */ /* 0x000fca0000000000 */
[----:B------:R-:W-:-:S13]  /*01b0*/  FSETP.GEU.AND P0, PT, R3, R12, PT ;  /* 0x0000000c0300720b */ /* 0x000fda0003f0e000 */
[----:B------:R-:W-:Y:S05]  /*01c0*/  @P0 BRA `(.L_x_0) ;  /* 0x0000000000a00947 */ /* 0x000fea0003800000 */
[----:B------:R-:W-:-:S04]  /*01d0*/  FADD R0, -R15, R12 ;  /* 0x0000000c0f007221 */ /* 0x000fc80000000100 */
[----:B------:R-:W-:-:S04]  /*01e0*/  FADD R0, -R2, R0 ;  /* 0x0000000002007221 */ /* 0x000fc80000000100 */
[----:B------:R-:W-:Y:S01]  /*01f0*/  VIADD R2, R0, 0xf3000000 ;  /* 0xf300000000027836 */ /* 0x000fe20000000000 */
[----:B------:R0:W1:Y:S04]  /*0200*/  MUFU.RSQ R3, R0 ;  /* 0x0000000000037308 */ /* 0x0000680000001400 */
[----:B------:R-:W-:-:S13]  /*0210*/  ISETP.GT.U32.AND P0, PT, R2, 0x727fffff, PT ;  /* 0x727fffff0200780c */ /* 0x000fda0003f04070 */
[----:B01----:R-:W-:Y:S05]  /*0220*/  @!P0 BRA `(.L_x_1) ;  /* 0x0000000000108947 */ /* 0x003fea0003800000 */
[----:B------:R-:W-:-:S07]  /*0230*/  MOV R14, 0x250 ;  /* 0x00000250000e7802 */ /* 0x000fce0000000f00 */
[----:B------:R-:W-:Y:S05]  /*0240*/  CALL.REL.NOINC `($__internal_0_$__cuda_sm20_sqrt_rn_f32_slowpath) ;  /* 0x0000000c00d07944 */ /* 0x000fea0003c00000 */
[----:B------:R-:W-:Y:S01]  /*0250*/  MOV R13, R0 ;  /* 0x00000000000d7202 */ /* 0x000fe20000000f00 */
[----:B------:R-:W-:Y:S06]  /*0260*/  BRA `(.L_x_2) ;  /* 0x0000000000107947 */ /* 0x000fec0003800000 */
.L_x_1:
[----:B------:R-:W-:Y:S01]  /*0270*/  FMUL.FTZ R13, R0, R3 ;  /* 0x00000003000d7220 */ /* 0x000fe20000410000 */
[----:B------:R-:W-:-:S03]  /*0280*/  FMUL.FTZ R2, R3, 0.5 ;  /* 0x3f00000003027820 */ /* 0x000fc60000410000 */
[----:B------:R-:W-:-:S04]  /*0290*/  FFMA R0, -R13, R13, R0 ;  /* 0x0000000d0d007223 */ /* 0x000fc80000000100 */
[----:B------:R-:W-:-:S07]  /*02a0*/  FFMA R13, R0, R2, R13 ;  /* 0x00000002000d7223 */ /* 0x000fce000000000d */
.L_x_2:
[----:B------:R-:W-:Y:S01]  /*02b0*/  IADD3 R0, PT, PT, R12, -0xd000000, RZ ;  /* 0xf30000000c007810 */ /* 0x000fe20007ffe0ff */
[----:B------:R0:W1:Y:S03]  /*02c0*/  MUFU.RSQ R15, R12 ;  /* 0x0000000c000f7308 */ /* 0x0000660000001400 */
[----:B------:R-:W-:-:S13]  /*02d0*/  ISETP.GT.U32.AND P0, PT, R0, 0x727fffff, PT ;  /* 0x727fffff0000780c */ /* 0x000fda0003f04070 */
[----:B0-----:R-:W-:Y:S05]  /*02e0*/  @!P0 BRA `(.L_x_3) ;  /* 0x0000000000148947 */ /* 0x001fea0003800000 */
[----:B------:R-:W-:Y:S02]  /*02f0*/  MOV R0, R12 ;  /* 0x0000000c00007202 */ /* 0x000fe40000000f00 */
[----:B------:R-:W-:-:S07]  /*0300*/  MOV R14, 0x320 ;  /* 0x00000320000e7802 */ /* 0x000fce0000000f00 */
[----:B-1----:R-:W-:Y:S05]  /*0310*/  CALL.REL.NOINC `($__internal_0_$__cuda_sm20_sqrt_rn_f32_slowpath) ;  /* 0x0000000c009c7944 */ /* 0x002fea0003c00000 */
[----:B------:R-:W-:Y:S01]  /*0320*/  MOV R3, R0 ;  /* 0x0000000000037202 */ /* 0x000fe20000000f00 */
[----:B------:R-:W-:Y:S06]  /*0330*/  BRA `(.L_x_4) ;  /* 0x0000000000107947 */ /* 0x000fec0003800000 */
.L_x_3:
[----:B-1----:R-:W-:Y:S01]  /*0340*/  FMUL.FTZ R3, R12, R15 ;  /* 0x0000000f0c037220 */ /* 0x002fe20000410000 */
[----:B------:R-:W-:-:S03]  /*0350*/  FMUL.FTZ R0, R15, 0.5 ;  /* 0x3f0000000f007820 */ /* 0x000fc60000410000 */
[----:B------:R-:W-:-:S04]  /*0360*/  FFMA R12, -R3, R3, R12 ;  /* 0x00000003030c7223 */ /* 0x000fc8000000010c */
[----:B------:R-:W-:-:S07]  /*0370*/  FFMA R3, R12, R0, R3 ;  /* 0x000000000c037223 */ /* 0x000fce0000000003 */
.L_x_4:
[----:B------:R-:W0:Y:S08]  /*0380*/  MUFU.RCP R0, R3 ;  /* 0x0000000300007308 */ /* 0x000e300000001000 */
[----:B------:R-:W1:Y:S01]  /*0390*/  FCHK P0, R13, R3 ;  /* 0x000000030d007302 */ /* 0x000e620000000000 */
[----:B0-----:R-:W-:-:S04]  /*03a0*/  FFMA R15, R0, -R3, 1 ;  /* 0x3f800000000f7423 */ /* 0x001fc80000000803 */
[----:B------:R-:W-:-:S04]  /*03b0*/  FFMA R0, R0, R15, R0 ;  /* 0x0000000f00007223 */ /* 0x000fc80000000000 */
[----:B------:R-:W-:-:S04]  /*03c0*/  FFMA R2, R0, R13, RZ ;  /* 0x0000000d00027223 */ /* 0x000fc800000000ff */
[----:B------:R-:W-:-:S04]  /*03d0*/  FFMA R15, R2, -R3, R13 ;  /* 0x80000003020f7223 */ /* 0x000fc8000000000d */
[----:B------:R-:W-:Y:S01]  /*03e0*/  FFMA R0, R0, R15, R2 ;  /* 0x0000000f00007223 */ /* 0x000fe20000000002 */
[----:B-1----:R-:W-:Y:S06]  /*03f0*/  @!P0 BRA `(.L_x_5) ;  /* 0x00000000000c8947 */ /* 0x002fec0003800000 */
[----:B------:R-:W-:Y:S01]  /*0400*/  IMAD.MOV.U32 R0, RZ, RZ, R13 ;  /* 0x000000ffff007224 */ /* 0x000fe200078e000d */
[----:B------:R-:W-:-:S07]  /*0410*/  MOV R2, 0x430 ;  /* 0x0000043000027802 */ /* 0x000fce0000000f00 */
[----:B------:R-:W-:Y:S05]  /*0420*/  CALL.REL.NOINC `($__internal_1_$__cuda_sm3x_div_rn_noftz_f32_slowpath) ;  /* 0x0000000c00b87944 */ /* 0x000fea0003c00000 */
.L_x_5:
[----:B------:R-:W2:Y:S02]  /*0430*/  LDG.E R2, desc[UR10][R4.64+-0x20] ;  /* 0xffffe00a04027981 */ /* 0x000ea4000c1e1900 */
[----:B--2---:R-:W-:-:S07]  /*0440*/  FADD R13, R2, R13 ;  /* 0x0000000d020d7221 */ /* 0x004fce0000000000 */
.L_x_0:
[----:B------:R-:W2:Y:S04]  /*0450*/  LDG.E R2, desc[UR10][R4.64+-0xc] ;  /* 0xfffff40a04027981 */ /* 0x000ea8000c1e1900 */
[----:B------:R-:W3:Y:S01]  /*0460*/  LDG.E R19, desc[UR10][R4.64+-0x8] ;  /* 0xfffff80a04137981 */ /* 0x000ee2000c1e1900 */
[----:B------:R-:W-:-:S03]  /*0470*/  FSETP.GT.AND P0, PT, R13, R10, PT ;  /* 0x0000000a0d00720b */ /* 0x000fc60003f04000 */
[----:B------:R-:W4:Y:S10]  /*0480*/  LDG.E R12, desc[UR10][R4.64+-0x10] ;  /* 0xfffff00a040c7981 */ /* 0x000f34000c1e1900 */
[----:B------:R-:W5:Y:S04]  /*0490*/  @P0 LDG.E R3, desc[UR10][R4.64+-0x38] ;  /* 0xffffc80a04030981 */ /* 0x000f68000c1e1900 */
[----:B------:R-:W5:Y:S04]  /*04a0*/  @P0 LDG.E R15, desc[UR10][R4.64+-0x34] ;  /* 0xffffcc0a040f0981 */ /* 0x000f68000c1e1900 */
[----:B------:R-:W5:Y:S01]  /*04b0*/  @P0 LDG.E R17, desc[UR10][R4.64+-0x30] ;  /* 0xffffd00a04110981 */ /* 0x000f62000c1e1900 */
[----:B------:R-:W-:Y:S01]  /*04c0*/  @P0 MOV R10, R13 ;  /* 0x0000000d000a0202 */ /* 0x000fe20000000f00 */
[----:B------:R-:W-:-:S02]  /*04d0*/  HFMA2 R13, -RZ, RZ, -36.65625, 4.5359134674072265625e-05 ;  /* 0xd09502f9ff0d7431 */ /* 0x000fc400000001ff */
[----:B--2---:R-:W-:Y:S01]  /*04e0*/  FADD R2, R7, -R2 ;  /* 0x8000000207027221 */ /* 0x004fe20000000000 */
[----:B---3--:R-:W-:-:S03]  /*04f0*/  FADD R19, R6, -R19 ;  /* 0x8000001306137221 */ /* 0x008fc60000000000 */
[----:B------:R-:W-:Y:S01]  /*0500*/  FMUL R21, R2, R2 ;  /* 0x0000000202157220 */ /* 0x000fe20000400000 */
[----:B------:R-:W-:Y:S01]  /*0510*/  FMUL R2, R19, R19 ;  /* 0x0000001313027220 */ /* 0x000fe20000400000 */
[----:B----4-:R-:W-:-:S03]  /*0520*/  FMUL R12, R12, R12 ;  /* 0x0000000c0c0c7220 */ /* 0x010fc60000400000 */
[----:B------:R-:W-:-:S05]  /*0530*/  FADD R19, R21, R2 ;  /* 0x0000000215137221 */ /* 0x000fca0000000000 */
[----:B------:R-:W-:Y:S01]  /*0540*/  FSETP.GEU.AND P1, PT, R19, R12, PT ;  /* 0x0000000c1300720b */ /* 0x000fe20003f2e000 */
[C---:B-----5:R-:W-:Y:S01]  /*0550*/  @P0 FMUL R8, R0.reuse, R3 ;  /* 0x0000000300080220 */ /* 0x060fe20000400000 */
[C---:B------:R-:W-:Y:S01]  /*0560*/  @P0 FMUL R9, R0.reuse, R15 ;  /* 0x0000000f00090220 */ /* 0x040fe20000400000 */
[----:B------:R-:W-:-:S10]  /*0570*/  @P0 FMUL R11, R0, R17 ;  /* 0x00000011000b0220 */ /* 0x000fd40000400000 */
[----:B------:R-:W-:Y:S05]  /*0580*/  @P1 BRA `(.L_x_6) ;  /* 0x0000000000a01947 */ /* 0x000fea0003800000 */
[----:B------:R-:W-:-:S04]  /*0590*/  FADD R0, -R21, R12 ;  /* 0x0000000c15007221 */ /* 0x000fc80000000100 */
[----:B------:R-:W-:-:S04]  /*05a0*/  FADD R0, -R2, R0 ;  /* 0x0000000002007221 */ /* 0x000fc80000000100 */
[----:B------:R0:W1:Y:S01]  /*05b0*/  MUFU.RSQ R3, R0 ;  /* 0x0000000000037308 */ /* 0x0000620000001400 */
[----:B------:R-:W-:-:S04]  /*05c0*/  IADD3 R2, PT, PT, R0, -0xd000000, RZ ;  /* 0xf300000000027810 */ /* 0x000fc80007ffe0ff */
[----:B------:R-:W-:-:S13]  /*05d0*/  ISETP.GT.U32.AND P0, PT, R2, 0x727fffff, PT ;  /* 0x727fffff0200780c */ /* 0x000fda0003f04070 */
[----:B01----:R-:W-:Y:S05]  /*05e0*/  @!P0 BRA `(.L_x_7) ;  /* 0x0000000000108947 */ /* 0x003fea0003800000 */
[----:B------:R-:W-:-:S07]  /*05f0*/  MOV R14, 0x610 ;  /* 0x00000610000e7802 */ /* 0x000fce0000000f00 */
[----:B------:R-:W-:Y:S05]  /*0600*/  CALL.REL.NOINC `($__internal_0_$__cuda_sm20_sqrt_rn_f32_slowpath) ;  /* 0x0000000800e07944 */ /* 0x000fea0003c00000 */
[----:B------:R-:W-:Y:S01]  /*0610*/  MOV R13, R0 ;  /* 0x00000000000d7202 */ /* 0x000fe20000000f00 */
[----:B------:R-:W-:Y:S06]  /*0620*/  BRA `(.L_x_8) ;  /* 0x0000000000107947 */ /* 0x000fec0003800000 */
.L_x_7:
[----:B------:R-:W-:Y:S01]  /*0630*/  FMUL.FTZ R13, R0, R3 ;  /* 0x00000003000d7220 */ /* 0x000fe20000410000 */
[----:B------:R-:W-:-:S03]  /*0640*/  FMUL.FTZ R2, R3, 0.5 ;  /* 0x3f00000003027820 */ /* 0x000fc60000410000 */
[----:B------:R-:W-:-:S04]  /*0650*/  FFMA R0, -R13, R13, R0 ;  /* 0x0000000d0d007223 */ /* 0x000fc80000000100 */
[----:B------:R-:W-:-:S07]  /*0660*/  FFMA R13, R0, R2, R13 ;  /* 0x00000002000d7223 */ /* 0x000fce000000000d */
.L_x_8:
[----:B------:R-:W-:Y:S01]  /*0670*/  VIADD R0, R12, 0xf3000000 ;  /* 0xf30000000c007836 */ /* 0x000fe20000000000 */
[----:B------:R0:W1:Y:S04]  /*0680*/  MUFU.RSQ R15, R12 ;  /* 0x0000000c000f7308 */ /* 0x0000680000001400 */
[----:B------:R-:W-:-:S13]  /*0690*/  ISETP.GT.U32.AND P0, PT, R0, 0x727fffff, PT ;  /* 0x727fffff0000780c */ /* 0x000fda0003f04070 */
[----:B01----:R-:W-:Y:S05]  /*06a0*/  @!P0 BRA `(.L_x_9) ;  /* 0x0000000000148947 */ /* 0x003fea0003800000 */
[----:B------:R-:W-:Y:S02]  /*06b0*/  MOV R0, R12 ;  /* 0x0000000c00007202 */ /* 0x000fe40000000f00 */
[----:B------:R-:W-:-:S07]  /*06c0*/  MOV R14, 0x6e0 ;  /* 0x000006e0000e7802 */ /* 0x000fce0000000f00 */
[----:B------:R-:W-:Y:S05]  /*06d0*/  CALL.REL.NOINC `($__internal_0_$__cuda_sm20_sqrt_rn_f32_slowpath) ;  /* 0x0000000800ac7944 */ /* 0x000fea0003c00000 */
[----:B------:R-:W-:Y:S01]  /*06e0*/  MOV R3, R0 ;  /* 0x0000000000037202 */ /* 0x000fe20000000f00 */
[----:B------:R-:W-:Y:S06]  /*06f0*/  BRA `(.L_x_10) ;  /* 0x0000000000107947 */ /* 0x000fec0003800000 */
.L_x_9:
[----:B------:R-:W-:Y:S01]  /*0700*/  FMUL.FTZ R3, R12, R15 ;  /* 0x0000000f0c037220 */ /* 0x000fe20000410000 */
[----:B------:R-:W-:-:S03]  /*0710*/  FMUL.FTZ R0, R15, 0.5 ;  /* 0x3f0000000f007820 */ /* 0x000fc60000410000 */
[----:B------:R-:W-:-:S04]  /*0720*/  FFMA R12, -R3, R3, R12 ;  /* 0x00000003030c7223 */ /* 0x000fc8000000010c */
[----:B------:R-:W-:-:S07]  /*0730*/  FFMA R3, R12, R0, R3 ;  /* 0x000000000c037223 */ /* 0x000fce0000000003 */
.L_x_10:
        /* <DEDUP_REMOVED lines=8> */
[----:B------:R-:W-:Y:S02]  /*07c0*/  MOV R0, R13 ;  /* 0x0000000d00007202 */ /* 0x000fe40000000f00 */
[----:B------:R-:W-:-:S07]  /*07d0*/  MOV R2, 0x7f0 ;  /* 0x000007f000027802 */ /* 0x000fce0000000f00 */
[----:B------:R-:W-:Y:S05]  /*07e0*/  CALL.REL.NOINC `($__internal_1_$__cuda_sm3x_div_rn_noftz_f32_slowpath) ;  /* 0x0000000800c87944 */ /* 0x000fea0003c00000 */
.L_x_11:
[----:B------:R-:W2:Y:S02]  /*07f0*/  LDG.E R2, desc[UR10][R4.64+-0x4] ;  /* 0xfffffc0a04027981 */ /* 0x000ea4000c1e1900 */
[----:B--2---:R-:W-:-:S07]  /*0800*/  FADD R13, R2, R13 ;  /* 0x0000000d020d7221 */ /* 0x004fce0000000000 */
.L_x_6:
        /* <DEDUP_REMOVED lines=8> */
[----:B------:R-:W-:-:S02]  /*0890*/  IMAD.MOV.U32 R13, RZ, RZ, -0x2f6afd07 ;  /* 0xd09502f9ff0d7424 */ /* 0x000fc400078e00ff */
        /* <DEDUP_REMOVED lines=21> */
.L_x_13:
[----:B------:R-:W-:Y:S01]  /*09f0*/  FMUL.FTZ R13, R0, R3 ;  /* 0x00000003000d7220 */ /* 0x000fe20000410000 */
[----:B------:R-:W-:-:S03]  /*0a00*/  FMUL.FTZ R2, R3, 0.5 ;  /* 0x3f00000003027820 */ /* 0x000fc60000410000 */
[----:B------:R-:W-:-:S04]  /*0a10*/  FFMA R0, -R13, R13, R0 ;  /* 0x0000000d0d007223 */ /* 0x000fc80000000100 */
[----:B------:R-:W-:-:S07]  /*0a20*/  FFMA R13, R0, R2, R13 ;  /* 0x00000002000d7223 */ /* 0x000fce000000000d */
.L_x_14:
        /* <DEDUP_REMOVED lines=9> */
.L_x_15:
[----:B-1----:R-:W-:Y:S01]  /*0ac0*/  FMUL.FTZ R3, R12, R15 ;  /* 0x0000000f0c037220 */ /* 0x002fe20000410000 */
[----:B------:R-:W-:-:S03]  /*0ad0*/  FMUL.FTZ R0, R15, 0.5 ;  /* 0x3f0000000f007820 */ /* 0x000fc60000410000 */
[----:B------:R-:W-:-:S04]  /*0ae0*/  FFMA R12, -R3, R3, R12 ;  /* 0x00000003030c7223 */ /* 0x000fc8000000010c */
[----:B------:R-:W-:-:S07]  /*0af0*/  FFMA R3, R12, R0, R3 ;  /* 0x000000000c037223 */ /* 0x000fce0000000003 */
.L_x_16:
        /* <DEDUP_REMOVED lines=11> */
.L_x_17:
[----:B------:R-:W2:Y:S02]  /*0bb0*/  LDG.E R2, desc[UR10][R4.64+0x18] ;  /* 0x0000180a04027981 */ /* 0x000ea4000c1e1900 */
[----:B--2---:R-:W-:-:S07]  /*0bc0*/  FADD R13, R2, R13 ;  /* 0x0000000d020d7221 */ /* 0x004fce0000000000 */
.L_x_12:
        /* <DEDUP_REMOVED lines=30> */
.L_x_19:
[----:B------:R-:W-:Y:S01]  /*0db0*/  FMUL.FTZ R13, R0, R3 ;  /* 0x00000003000d7220 */ /* 0x000fe20000410000 */
[----:B------:R-:W-:-:S03]  /*0dc0*/  FMUL.FTZ R2, R3, 0.5 ;  /* 0x3f00000003027820 */ /* 0x000fc60000410000 */
[----:B------:R-:W-:-:S04]  /*0dd0*/  FFMA R0, -R13, R13, R0 ;  /* 0x0000000d0d007223 */ /* 0x000fc80000000100 */
[----:B------:R-:W-:-:S07]  /*0de0*/  FFMA R13, R0, R2, R13 ;  /* 0x00000002000d7223 */ /* 0x000fce000000000d */
.L_x_20:
[----:B------:R-:W-:Y:S01]  /*0df0*/  IADD3 R0, PT, PT, R12, -0xd000000, RZ ;  /* 0xf30000000c007810 */ /* 0x000fe20007ffe0ff */
[----:B------:R0:W1:Y:S03]  /*0e00*/  MUFU.RSQ R15, R12 ;  /* 0x0000000c000f7308 */ /* 0x0000660000001400 */
[----:B------:R-:W-:-:S13]  /*0e10*/  ISETP.GT.U32.AND P0, PT, R0, 0x727fffff, PT ;  /* 0x727fffff0000780c */ /* 0x000fda0003f04070 */
[----:B0-----:R-:W-:Y:S05]  /*0e20*/  @!P0 BRA `(.L_x_21) ;  /* 0x0000000000148947 */ /* 0x001fea0003800000 */
[----:B------:R-:W-:Y:S01]  /*0e30*/  IMAD.MOV.U32 R0, RZ, RZ, R12 ;  /* 0x000000ffff007224 */ /* 0x000fe200078e000c */
[----:B------:R-:W-:-:S07]  /*0e40*/  MOV R14, 0xe60 ;  /* 0x00000e60000e7802 */ /* 0x000fce0000000f00 */
[----:B-1----:R-:W-:Y:S05]  /*0e50*/  CALL.REL.NOINC `($__internal_0_$__cuda_sm20_sqrt_rn_f32_slowpath) ;  /* 0x0000000000cc7944 */ /* 0x002fea0003c00000 */
[----:B------:R-:W-:Y:S01]  /*0e60*/  MOV R3, R0 ;  /* 0x0000000000037202 */ /* 0x000fe20000000f00 */
[----:B------:R-:W-:Y:S06]  /*0e70*/  BRA `(.L_x_22) ;  /* 0x0000000000107947 */ /* 0x000fec0003800000 */
.L_x_21:
[----:B-1----:R-:W-:Y:S01]  /*0e80*/  FMUL.FTZ R3, R12, R15 ;  /* 0x0000000f0c037220 */ /* 0x002fe20000410000 */
[----:B------:R-:W-:-:S03]  /*0e90*/  FMUL.FTZ R0, R15, 0.5 ;  /* 0x3f0000000f007820 */ /* 0x000fc60000410000 */
[----:B------:R-:W-:-:S04]  /*0ea0*/  FFMA R12, -R3, R3, R12 ;  /* 0x00000003030c7223 */ /* 0x000fc8000000010c */
[----:B------:R-:W-:-:S07]  /*0eb0*/  FFMA R3, R12, R0, R3 ;  /* 0x000000000c037223 */ /* 0x000fce0000000003 */
.L_x_22:
        /* <DEDUP_REMOVED lines=11> */
.L_x_23:
[----:B------:R-:W2:Y:S02]  /*0f70*/  LDG.E R2, desc[UR10][R4.64+0x34] ;  /* 0x0000340a04027981 */ /* 0x000ea4000c1e1900 */
[----:B--2---:R-:W-:-:S07]  /*0f80*/  FADD R13, R2, R13 ;  /* 0x0000000d020d7221 */ /* 0x004fce0000000000 */
.L_x_18:
[----:B------:R-:W-:-:S13]  /*0f90*/  FSETP.GT.AND P0, PT, R13, R10, PT ;  /* 0x0000000a0d00720b */ /* 0x000fda0003f04000 */
[----:B------:R-:W-:Y:S05]  /*0fa0*/  @!P0 BRA `(.L_x_24) ;  /* 0x00000000001c8947 */ /* 0x000fea0003800000 */
[----:B------:R-:W2:Y:S04]  /*0fb0*/  LDG.E R3, desc[UR10][R4.64+0x1c] ;  /* 0x00001c0a04037981 */ /* 0x000ea8000c1e1900 */
[----:B------:R-:W3:Y:S04]  /*0fc0*/  LDG.E R9, desc[UR10][R4.64+0x20] ;  /* 0x0000200a04097981 */ /* 0x000ee8000c1e1900 */
[----:B------:R-:W4:Y:S01]  /*0fd0*/  LDG.E R11, desc[UR10][R4.64+0x24] ;  /* 0x0000240a040b7981 */ /* 0x000f22000c1e1900 */
[----:B------:R-:W-:Y:S01]  /*0fe0*/  MOV R10, R13 ;  /* 0x0000000d000a7202 */ /* 0x000fe20000000f00 */
[C---:B--2---:R-:W-:Y:S01]  /*0ff0*/  FMUL R8, R0.reuse, R3 ;  /* 0x0000000300087220 */ /* 0x044fe20000400000 */
[C---:B---3--:R-:W-:Y:S01]  /*1000*/  FMUL R9, R0.reuse, R9 ;  /* 0x0000000900097220 */ /* 0x048fe20000400000 */
[----:B----4-:R-:W-:-:S07]  /*1010*/  FMUL R11, R0, R11 ;  /* 0x0000000b000b7220 */ /* 0x010fce0000400000 */
.L_x_24:
[----:B------:R-:W-:-:S04]  /*1020*/  IADD3 R4, P0, PT, R4, 0x70, RZ ;  /* 0x0000007004047810 */ /* 0x000fc80007f1e0ff */
[----:B------:R-:W-:Y:S01]  /*1030*/  IADD3.X R5, PT, PT, RZ, R5, RZ, P0, !PT ;  /* 0x00000005ff057210 */ /* 0x000fe200007fe4ff */
[----:B------:R-:W-:Y:S08]  /*1040*/  BRA.U UP0, `(.L_x_25) ;  /* 0xfffffff100287547 */ /* 0x000ff0000b83ffff */
[----:B------:R-:W0:Y:S01]  /*1050*/  LDCU.64 UR8, c[0x0][0x380] ;  /* 0x00007000ff0877ac */ /* 0x000e220008000a00 */
[----:B------:R-:W-:Y:S01]  /*1060*/  FMUL R9, R9, 255 ;  /* 0x437f000009097820 */ /* 0x000fe20000400000 */
[----:B------:R-:W-:Y:S01]  /*1070*/  FMUL R11, R11, 255 ;  /* 0x437f00000b0b7820 */ /* 0x000fe20000400000 */
[----:B------:R-:W-:Y:S01]  /*1080*/  FMUL R8, R8, 255 ;  /* 0x437f000008087820 */ /* 0x000fe20000400000 */
[----:B------:R-:W1:Y:S01]  /*1090*/  LDCU.64 UR6, c[0x0][0x390] ;  /* 0x00007200ff0677ac */ /* 0x000e620008000a00 */
[----:B------:R-:W-:Y:S02]  /*10a0*/  HFMA2 R0, -RZ, RZ, 0, 1.5199184417724609375e-05 ;  /* 0x000000ffff007431 */ /* 0x000fe400000001ff */
[----:B------:R-:W2:Y:S08]  /*10b0*/  F2I.TRUNC.NTZ R5, R8 ;  /* 0x0000000800057305 */ /* 0x000eb0000020f100 */
[----:B------:R-:W3:Y:S01]  /*10c0*/  F2I.TRUNC.NTZ R9, R9 ;  /* 0x0000000900097305 */ /* 0x000ee2000020f100 */
[----:B0-----:R-:W-:-:S04]  /*10d0*/  ULEA UR5, UR9, UR8, 0xb ;  /* 0x0000000809057291 */ /* 0x001fc8000f8e58ff */
[----:B------:R-:W-:-:S03]  /*10e0*/  USHF.L.U32 UR5, UR5, 0x2, URZ ;  /* 0x0000000205057899 */ /* 0x000fc600080006ff */
[----:B------:R-:W0:Y:S01]  /*10f0*/  F2I.TRUNC.NTZ R11, R11 ;  /* 0x0000000b000b7305 */ /* 0x000e22000020f100 */
[----:B-1----:R-:W-:-:S04]  /*1100*/  UIADD3 UR6, UP0, UPT, UR5, UR6, URZ ;  /* 0x0000000605067290 */ /* 0x002fc8000ff1e0ff */
[----:B------:R-:W-:Y:S02]  /*1110*/  ULEA.HI.X.SX32 UR5, UR5, UR7, 0x1, UP0 ;  /* 0x0000000705057291 */ /* 0x000fe400080f0eff */
[----:B------:R-:W-:-:S04]  /*1120*/  IMAD.U32 R2, RZ, RZ, UR6 ;  /* 0x00000006ff027e24 */ /* 0x000fc8000f8e00ff */
[----:B------:R-:W-:-:S05]  /*1130*/  MOV R3, UR5 ;  /* 0x0000000500037c02 */ /* 0x000fca0008000f00 */
[----:B--2---:R-:W-:Y:S04]  /*1140*/  STG.E.U8 desc[UR10][R2.64], R5 ;  /* 0x0000000502007986 */ /* 0x004fe8000c10110a */
[----:B---3--:R-:W-:Y:S04]  /*1150*/  STG.E.U8 desc[UR10][R2.64+0x1], R9 ;  /* 0x0000010902007986 */ /* 0x008fe8000c10110a */
[----:B0-----:R-:W-:Y:S04]  /*1160*/  STG.E.U8 desc[UR10][R2.64+0x2], R11 ;  /* 0x0000020b02007986 */ /* 0x001fe8000c10110a */
[----:B------:R-:W-:Y:S01]  /*1170*/  STG.E.U8 desc[UR10][R2.64+0x3], R0 ;  /* 0x0000030002007986 */ /* 0x000fe2000c10110a */
[----:B------:R-:W-:Y:S05]  /*1180*/  EXIT ;  /* 0x000000000000794d */ /* 0x000fea0003800000 */
        .weak           $__internal_0_$__cuda_sm20_sqrt_rn_f32_slowpath
        .type           $__internal_0_$__cuda_sm20_sqrt_rn_f32_slowpath,@function
        .size           $__internal_0_$__cuda_sm20_sqrt_rn_f32_slowpath,($__internal_1_$__cuda_sm3x_div_rn_noftz_f32_slowpath - $__internal_0_$__cuda_sm20_sqrt_rn_f32_slowpath)
$__internal_0_$__cuda_sm20_sqrt_rn_f32_slowpath:
[----:B------:R-:W-:-:S13]  /*1190*/  LOP3.LUT P0, RZ, R0, 0x7fffffff, RZ, 0xc0, !PT ;  /* 0x7fffffff00ff7812 */ /* 0x000fda000780c0ff */
[----:B------:R-:W-:Y:S01]  /*11a0*/  @!P0 MOV R2, R0 ;  /* 0x0000000000028202 */ /* 0x000fe20000000f00 */
[----:B------:R-:W-:Y:S06]  /*11b0*/  @!P0 BRA `(.L_x_26) ;  /* 0x0000000000448947 */ /* 0x000fec0003800000 */
[----:B------:R-:W-:-:S13]  /*11c0*/  FSETP.GEU.FTZ.AND P0, PT, R0, RZ, PT ;  /* 0x000000ff0000720b */ /* 0x000fda0003f1e000 */
[----:B------:R-:W-:Y:S01]  /*11d0*/  @!P0 MOV R2, 0x7fffffff ;  /* 0x7fffffff00028802 */ /* 0x000fe20000000f00 */
[----:B------:R-:W-:Y:S06]  /*11e0*/  @!P0 BRA `(.L_x_26) ;  /* 0x0000000000388947 */ /* 0x000fec0003800000 */
[----:B------:R-:W-:-:S13]  /*11f0*/  FSETP.GTU.FTZ.AND P0, PT, |R0|, +INF , PT ;  /* 0x7f8000000000780b */ /* 0x000fda0003f1c200 */
[----:B------:R-:W-:Y:S01]  /*1200*/  @P0 FADD.FTZ R2, R0, 1 ;  /* 0x3f80000000020421 */ /* 0x000fe20000010000 */
[----:B------:R-:W-:Y:S06]  /*1210*/  @P0 BRA `(.L_x_26) ;  /* 0x00000000002c0947 */ /* 0x000fec0003800000 */
[----:B------:R-:W-:-:S13]  /*1220*/  FSETP.NEU.FTZ.AND P0, PT, |R0|, +INF , PT ;  /* 0x7f8000000000780b */ /* 0x000fda0003f1d200 */
[----:B------:R-:W-:Y:S01]  /*1230*/  @!P0 MOV R2, R0 ;  /* 0x0000000000028202 */ /* 0x000fe20000000f00 */
[----:B------:R-:W-:Y:S06]  /*1240*/  @!P0 BRA `(.L_x_26) ;  /* 0x0000000000208947 */ /* 0x000fec0003800000 */
[----:B------:R-:W-:-:S04]  /*1250*/  FFMA R0, R0, 1.84467440737095516160e+19, RZ ;  /* 0x5f80000000007823 */ /* 0x000fc800000000ff */
[----:B------:R-:W0:Y:S02]  /*1260*/  MUFU.RSQ R3, R0 ;  /* 0x0000000000037308 */ /* 0x000e240000001400 */
[----:B0-----:R-:W-:Y:S01]  /*1270*/  FMUL.FTZ R15, R0, R3 ;  /* 0x00000003000f7220 */ /* 0x001fe20000410000 */
[----:B------:R-:W-:-:S03]  /*1280*/  FMUL.FTZ R3, R3, 0.5 ;  /* 0x3f00000003037820 */ /* 0x000fc60000410000 */
[----:B------:R-:W-:-:S04]  /*1290*/  FADD.FTZ R2, -R15, -RZ ;  /* 0x800000ff0f027221 */ /* 0x000fc80000010100 */
[----:B------:R-:W-:-:S04]  /*12a0*/  FFMA R2, R15, R2, R0 ;  /* 0x000000020f027223 */ /* 0x000fc80000000000 */
[----:B------:R-:W-:-:S04]  /*12b0*/  FFMA R2, R2, R3, R15 ;  /* 0x0000000302027223 */ /* 0x000fc8000000000f */
[----:B------:R-:W-:-:S07]  /*12c0*/  FMUL.FTZ R2, R2, 2.3283064365386962891e-10 ;  /* 0x2f80000002027820 */ /* 0x000fce0000410000 */
.L_x_26:
[----:B------:R-:W-:Y:S01]  /*12d0*/  HFMA2 R3, -RZ, RZ, 0, 0 ;  /* 0x00000000ff037431 */ /* 0x000fe200000001ff */
[----:B------:R-:W-:Y:S01]  /*12e0*/  MOV R0, R2 ;  /* 0x0000000200007202 */ /* 0x000fe20000000f00 */
[----:B------:R-:W-:-:S04]  /*12f0*/  IMAD.MOV.U32 R2, RZ, RZ, R14 ;  /* 0x000000ffff027224 */ /* 0x000fc800078e000e */
[----:B------:R-:W-:Y:S05]  /*1300*/  RET.REL.NODEC R2 `(_Z6kerneliiP6SpherePh) ;  /* 0xffffffec023c7950 */ /* 0x000fea0003c3ffff */
        .weak           $__internal_1_$__cuda_sm3x_div_rn_noftz_f32_slowpath
        .type           $__internal_1_$__cuda_sm3x_div_rn_noftz_f32_slowpath,@function
        .size           $__internal_1_$__cuda_sm3x_div_rn_noftz_f32_slowpath,(.L_x_37 - $__internal_1_$__cuda_sm3x_div_rn_noftz_f32_slowpath)
$__internal_1_$__cuda_sm3x_div_rn_noftz_f32_slowpath:
[----:B------:R-:W-:Y:S02]  /*1310*/  SHF.R.U32.HI R12, RZ, 0x17, R3 ;  /* 0x00000017ff0c7819 */ /* 0x000fe40000011603 */
[----:B------:R-:W-:Y:S02]  /*1320*/  SHF.R.U32.HI R14, RZ, 0x17, R0 ;  /* 0x00000017ff0e7819 */ /* 0x000fe40000011600 */
[----:B------:R-:W-:Y:S02]  /*1330*/  LOP3.LUT R12, R12, 0xff, RZ, 0xc0, !PT ;  /* 0x000000ff0c0c7812 */ /* 0x000fe400078ec0ff */
[----:B------:R-:W-:Y:S02]  /*1340*/  LOP3.LUT R15, R14, 0xff, RZ, 0xc0, !PT ;  /* 0x000000ff0e0f7812 */ /* 0x000fe400078ec0ff */
[----:B------:R-:W-:Y:S02]  /*1350*/  IADD3 R17, PT, PT, R12, -0x1, RZ ;  /* 0xffffffff0c117810 */ /* 0x000fe40007ffe0ff */
[----:B------:R-:W-:-:S02]  /*1360*/  IADD3 R16, PT, PT, R15, -0x1, RZ ;  /* 0xffffffff0f107810 */ /* 0x000fc40007ffe0ff */
[----:B------:R-:W-:-:S04]  /*1370*/  ISETP.GT.U32.AND P0, PT, R17, 0xfd, PT ;  /* 0x000000fd1100780c */ /* 0x000fc80003f04070 */
[----:B------:R-:W-:-:S13]  /*1380*/  ISETP.GT.U32.OR P0, PT, R16, 0xfd, P0 ;  /* 0x000000fd1000780c */ /* 0x000fda0000704470 */
[----:B------:R-:W-:Y:S01]  /*1390*/  @!P0 MOV R14, RZ ;  /* 0x000000ff000e8202 */ /* 0x000fe20000000f00 */
[----:B------:R-:W-:Y:S06]  /*13a0*/  @!P0 BRA `(.L_x_27) ;  /* 0x00000000005c8947 */ /* 0x000fec0003800000 */
[----:B------:R-:W-:Y:S02]  /*13b0*/  FSETP.GTU.FTZ.AND P0, PT, |R0|, +INF , PT ;  /* 0x7f8000000000780b */ /* 0x000fe40003f1c200 */
[----:B------:R-:W-:-:S04]  /*13c0*/  FSETP.GTU.FTZ.AND P1, PT, |R3|, +INF , PT ;  /* 0x7f8000000300780b */ /* 0x000fc80003f3c200 */
[----:B------:R-:W-:-:S13]  /*13d0*/  PLOP3.LUT P0, PT, P0, P1, PT, 0xf8, 0x8f ;  /* 0x00000000008f781c */ /* 0x000fda0000703f70 */
[----:B------:R-:W-:Y:S05]  /*13e0*/  @P0 BRA `(.L_x_28) ;  /* 0x0000000400440947 */ /* 0x000fea0003800000 */
[----:B------:R-:W-:-:S13]  /*13f0*/  LOP3.LUT P0, RZ, R3, 0x7fffffff, R0, 0xc8, !PT ;  /* 0x7fffffff03ff7812 */ /* 0x000fda000780c800 */
[----:B------:R-:W-:Y:S05]  /*1400*/  @!P0 BRA `(.L_x_29) ;  /* 0x0000000400348947 */ /* 0x000fea0003800000 */
[C---:B------:R-:W-:Y:S02]  /*1410*/  FSETP.NEU.FTZ.AND P2, PT, |R0|.reuse, +INF , PT ;  /* 0x7f8000000000780b */ /* 0x040fe40003f5d200 */
[----:B------:R-:W-:Y:S02]  /*1420*/  FSETP.NEU.FTZ.AND P1, PT, |R3|, +INF , PT ;  /* 0x7f8000000300780b */ /* 0x000fe40003f3d200 */
[----:B------:R-:W-:-:S11]  /*1430*/  FSETP.NEU.FTZ.AND P0, PT, |R0|, +INF , PT ;  /* 0x7f8000000000780b */ /* 0x000fd60003f1d200 */
[----:B------:R-:W-:Y:S05]  /*1440*/  @!P1 BRA !P2, `(.L_x_29) ;  /* 0x0000000400249947 */ /* 0x000fea0005000000 */
[----:B------:R-:W-:-:S04]  /*1450*/  LOP3.LUT P2, RZ, R0, 0x7fffffff, RZ, 0xc0, !PT ;  /* 0x7fffffff00ff7812 */ /* 0x000fc8000784c0ff */
[----:B------:R-:W-:-:S13]  /*1460*/  PLOP3.LUT P1, PT, P1, P2, PT, 0x2f, 0xf2 ;  /* 0x0000000000f2781c */ /* 0x000fda0000f24577 */
[----:B------:R-:W-:Y:S05]  /*1470*/  @P1 BRA `(.L_x_30) ;  /* 0x0000000400101947 */ /* 0x000fea0003800000 */
[----:B------:R-:W-:-:S04]  /*1480*/  LOP3.LUT P1, RZ, R3, 0x7fffffff, RZ, 0xc0, !PT ;  /* 0x7fffffff03ff7812 */ /* 0x000fc8000782c0ff */
[----:B------:R-:W-:-:S13]  /*1490*/  PLOP3.LUT P0, PT, P0, P1, PT, 0x2f, 0xf2 ;  /* 0x0000000000f2781c */ /* 0x000fda0000702577 */
[----:B------:R-:W-:Y:S05]  /*14a0*/  @P0 BRA `(.L_x_31) ;  /* 0x0000000000f80947 */ /* 0x000fea0003800000 */
[----:B------:R-:W-:Y:S02]  /*14b0*/  ISETP.GE.AND P0, PT, R16, RZ, PT ;  /* 0x000000ff1000720c */ /* 0x000fe40003f06270 */
[----:B------:R-:W-:-:S11]  /*14c0*/  ISETP.GE.AND P1, PT, R17, RZ, PT ;  /* 0x000000ff1100720c */ /* 0x000fd60003f26270 */
[----:B------:R-:W-:Y:S01]  /*14d0*/  @P0 MOV R14, RZ ;  /* 0x000000ff000e0202 */ /* 0x000fe20000000f00 */
[----:B------:R-:W-:Y:S02]  /*14e0*/  @!P0 IMAD.MOV.U32 R14, RZ, RZ, -0x40 ;  /* 0xffffffc0ff0e8424 */ /* 0x000fe400078e00ff */
[----:B------:R-:W-:Y:S01]  /*14f0*/  @!P0 FFMA R0, R0, 1.84467440737095516160e+19, RZ ;  /* 0x5f80000000008823 */ /* 0x000fe200000000ff */
[----:B------:R-:W-:Y:S02]  /*1500*/  @!P1 FFMA R3, R3, 1.84467440737095516160e+19, RZ ;  /* 0x5f80000003039823 */ /* 0x000fe400000000ff */
[----:B------:R-:W-:-:S07]  /*1510*/  @!P1 IADD3 R14, PT, PT, R14, 0x40, RZ ;  /* 0x000000400e0e9810 */ /* 0x000fce0007ffe0ff */
.L_x_27:
[----:B------:R-:W-:Y:S02]  /*1520*/  LEA R16, R12, 0xc0800000, 0x17 ;  /* 0xc08000000c107811 */ /* 0x000fe400078eb8ff */
[----:B------:R-:W-:Y:S02]  /*1530*/  IADD3 R15, PT, PT, R15, -0x7f, RZ ;  /* 0xffffff810f0f7810 */ /* 0x000fe40007ffe0ff */
[----:B------:R-:W-:-:S03]  /*1540*/  IADD3 R17, PT, PT, -R16, R3, RZ ;  /* 0x0000000310117210 */ /* 0x000fc60007ffe1ff */
[----:B------:R-:W-:Y:S01]  /*1550*/  IMAD R0, R15, -0x800000, R0 ;  /* 0xff8000000f007824 */ /* 0x000fe200078e0200 */
[----:B------:R-:W0:Y:S01]  /*1560*/  MUFU.RCP R3, R17 ;  /* 0x0000001100037308 */ /* 0x000e220000001000 */
[----:B------:R-:W-:Y:S01]  /*1570*/  FADD.FTZ R19, -R17, -RZ ;  /* 0x800000ff11137221 */ /* 0x000fe20000010100 */
[----:B------:R-:W-:-:S04]  /*1580*/  IADD3 R15, PT, PT, R15, 0x7f, -R12 ;  /* 0x0000007f0f0f7810 */ /* 0x000fc80007ffe80c */
[----:B------:R-:W-:Y:S01]  /*1590*/  IADD3 R15, PT, PT, R15, R14, RZ ;  /* 0x0000000e0f0f7210 */ /* 0x000fe20007ffe0ff */
[----:B0-----:R-:W-:-:S04]  /*15a0*/  FFMA R16, R3, R19, 1 ;  /* 0x3f80000003107423 */ /* 0x001fc80000000013 */
[----:B------:R-:W-:-:S04]  /*15b0*/  FFMA R3, R3, R16, R3 ;  /* 0x0000001003037223 */ /* 0x000fc80000000003 */
[----:B------:R-:W-:-:S04]  /*15c0*/  FFMA R16, R0, R3, RZ ;  /* 0x0000000300107223 */ /* 0x000fc800000000ff */
[----:B------:R-:W-:-:S04]  /*15d0*/  FFMA R18, R19, R16, R0 ;  /* 0x0000001013127223 */ /* 0x000fc80000000000 */
[----:B------:R-:W-:-:S04]  /*15e0*/  FFMA R16, R3, R18, R16 ;  /* 0x0000001203107223 */ /* 0x000fc80000000010 */
[----:B------:R-:W-:-:S04]  /*15f0*/  FFMA R19, R19, R16, R0 ;  /* 0x0000001013137223 */ /* 0x000fc80000000000 */
[----:B------:R-:W-:-:S05]  /*1600*/  FFMA R0, R3, R19, R16 ;  /* 0x0000001303007223 */ /* 0x000fca0000000010 */
[----:B------:R-:W-:-:S04]  /*1610*/  SHF.R.U32.HI R12, RZ, 0x17, R0 ;  /* 0x00000017ff0c7819 */ /* 0x000fc80000011600 */
[----:B------:R-:W-:-:S04]  /*1620*/  LOP3.LUT R12, R12, 0xff, RZ, 0xc0, !PT ;  /* 0x000000ff0c0c7812 */ /* 0x000fc800078ec0ff */
[----:B------:R-:W-:-:S05]  /*1630*/  IADD3 R17, PT, PT, R12, R15, RZ ;  /* 0x0000000f0c117210 */ /* 0x000fca0007ffe0ff */
[----:B------:R-:W-:-:S05]  /*1640*/  VIADD R12, R17, 0xffffffff ;  /* 0xffffffff110c7836 */ /* 0x000fca0000000000 */
[----:B------:R-:W-:-:S13]  /*1650*/  ISETP.GE.U32.AND P0, PT, R12, 0xfe, PT ;  /* 0x000000fe0c00780c */ /* 0x000fda0003f06070 */
[----:B------:R-:W-:Y:S05]  /*1660*/  @!P0 BRA `(.L_x_32) ;  /* 0x0000000000808947 */ /* 0x000fea0003800000 */
[----:B------:R-:W-:-:S13]  /*1670*/  ISETP.GT.AND P0, PT, R17, 0xfe, PT ;  /* 0x000000fe1100780c */ /* 0x000fda0003f04270 */
[----:B------:R-:W-:Y:S05]  /*1680*/  @P0 BRA `(.L_x_33) ;  /* 0x00000000006c0947 */ /* 0x000fea0003800000 */
[----:B------:R-:W-:-:S13]  /*1690*/  ISETP.GE.AND P0, PT, R17, 0x1, PT ;  /* 0x000000011100780c */ /* 0x000fda0003f06270 */
[----:B------:R-:W-:Y:S05]  /*16a0*/  @P0 BRA `(.L_x_34) ;  /* 0x0000000000980947 */ /* 0x000fea0003800000 */
[----:B------:R-:W-:Y:S02]  /*16b0*/  ISETP.GE.AND P0, PT, R17, -0x18, PT ;  /* 0xffffffe81100780c */ /* 0x000fe40003f06270 */
[----:B------:R-:W-:-:S11]  /*16c0*/  LOP3.LUT R0, R0, 0x80000000, RZ, 0xc0, !PT ;  /* 0x8000000000007812 */ /* 0x000fd600078ec0ff */
[----:B------:R-:W-:Y:S05]  /*16d0*/  @!P0 BRA `(.L_x_34) ;  /* 0x00000000008c8947 */ /* 0x000fea0003800000 */
[-CC-:B------:R-:W-:Y:S01]  /*16e0*/  FFMA.RZ R12, R3, R19.reuse, R16.reuse ;  /* 0x00000013030c7223 */ /* 0x180fe2000000c010 */
[C---:B------:R-:W-:Y:S02]  /*16f0*/  IADD3 R15, PT, PT, R17.reuse, 0x20, RZ ;  /* 0x00000020110f7810 */ /* 0x040fe40007ffe0ff */
[----:B------:R-:W-:Y:S02]  /*1700*/  ISETP.NE.AND P2, PT, R17, RZ, PT ;  /* 0x000000ff1100720c */ /* 0x000fe40003f45270 */
[----:B------:R-:W-:Y:S01]  /*1710*/  LOP3.LUT R14, R12, 0x7fffff, RZ, 0xc0, !PT ;  /* 0x007fffff0c0e7812 */ /* 0x000fe200078ec0ff */
[CCC-:B------:R-:W-:Y:S01]  /*1720*/  FFMA.RP R12, R3.reuse, R19.reuse, R16.reuse ;  /* 0x00000013030c7223 */ /* 0x1c0fe20000008010 */
[----:B------:R-:W-:Y:S01]  /*1730*/  FFMA.RM R3, R3, R19, R16 ;  /* 0x0000001303037223 */ /* 0x000fe20000004010 */
[----:B------:R-:W-:Y:S02]  /*1740*/  ISETP.NE.AND P1, PT, R17, RZ, PT ;  /* 0x000000ff1100720c */ /* 0x000fe40003f25270 */
[----:B------:R-:W-:-:S02]  /*1750*/  LOP3.LUT R14, R14, 0x800000, RZ, 0xfc, !PT ;  /* 0x008000000e0e7812 */ /* 0x000fc400078efcff */
[----:B------:R-:W-:Y:S02]  /*1760*/  IADD3 R16, PT, PT, -R17, RZ, RZ ;  /* 0x000000ff11107210 */ /* 0x000fe40007ffe1ff */
[----:B------:R-:W-:Y:S02]  /*1770*/  SHF.L.U32 R15, R14, R15, RZ ;  /* 0x0000000f0e0f7219 */ /* 0x000fe400000006ff */
[----:B------:R-:W-:Y:S02]  /*1780*/  FSETP.NEU.FTZ.AND P0, PT, R12, R3, PT ;  /* 0x000000030c00720b */ /* 0x000fe40003f1d000 */
[----:B------:R-:W-:Y:S02]  /*1790*/  SEL R3, R16, RZ, P2 ;  /* 0x000000ff10037207 */ /* 0x000fe40001000000 */
[----:B------:R-:W-:Y:S02]  /*17a0*/  ISETP.NE.AND P1, PT, R15, RZ, P1 ;  /* 0x000000ff0f00720c */ /* 0x000fe40000f25270 */
[----:B------:R-:W-:-:S02]  /*17b0*/  SHF.R.U32.HI R3, RZ, R3, R14 ;  /* 0x00000003ff037219 */ /* 0x000fc4000001160e */
[----:B------:R-:W-:Y:S02]  /*17c0*/  PLOP3.LUT P0, PT, P0, P1, PT, 0xf8, 0x8f ;  /* 0x00000000008f781c */ /* 0x000fe40000703f70 */
[----:B------:R-:W-:Y:S02]  /*17d0*/  SHF.R.U32.HI R15, RZ, 0x1, R3 ;  /* 0x00000001ff0f7819 */ /* 0x000fe40000011603 */
[----:B------:R-:W-:-:S04]  /*17e0*/  SEL R12, RZ, 0x1, !P0 ;  /* 0x00000001ff0c7807 */ /* 0x000fc80004000000 */
[----:B------:R-:W-:-:S04]  /*17f0*/  LOP3.LUT R12, R12, 0x1, R15, 0xf8, !PT ;  /* 0x000000010c0c7812 */ /* 0x000fc800078ef80f */
[----:B------:R-:W-:-:S04]  /*1800*/  LOP3.LUT R12, R12, R3, RZ, 0xc0, !PT ;  /* 0x000000030c0c7212 */ /* 0x000fc800078ec0ff */
[----:B------:R-:W-:-:S04]  /*1810*/  IADD3 R15, PT, PT, R15, R12, RZ ;  /* 0x0000000c0f0f7210 */ /* 0x000fc80007ffe0ff */
[----:B------:R-:W-:Y:S01]  /*1820*/  LOP3.LUT R0, R15, R0, RZ, 0xfc, !PT ;  /* 0x000000000f007212 */ /* 0x000fe200078efcff */
[----:B------:R-:W-:Y:S06]  /*1830*/  BRA `(.L_x_34) ;  /* 0x0000000000347947 */ /* 0x000fec0003800000 */
.L_x_33:
[----:B------:R-:W-:-:S04]  /*1840*/  LOP3.LUT R0, R0, 0x80000000, RZ, 0xc0, !PT ;  /* 0x8000000000007812 */ /* 0x000fc800078ec0ff */
[----:B------:R-:W-:Y:S01]  /*1850*/  LOP3.LUT R0, R0, 0x7f800000, RZ, 0xfc, !PT ;  /* 0x7f80000000007812 */ /* 0x000fe200078efcff */
[----:B------:R-:W-:Y:S06]  /*1860*/  BRA `(.L_x_34) ;  /* 0x0000000000287947 */ /* 0x000fec0003800000 */
.L_x_32:
[----:B------:R-:W-:Y:S01]  /*1870*/  LEA R0, R15, R0, 0x17 ;  /* 0x000000000f007211 */ /* 0x000fe200078eb8ff */
[----:B------:R-:W-:Y:S06]  /*1880*/  BRA `(.L_x_34) ;  /* 0x0000000000207947 */ /* 0x000fec0003800000 */
.L_x_31:
[----:B------:R-:W-:-:S04]  /*1890*/  LOP3.LUT R0, R3, 0x80000000, R0, 0x48, !PT ;  /* 0x8000000003007812 */ /* 0x000fc800078e4800 */
[----:B------:R-:W-:Y:S01]  /*18a0*/  LOP3.LUT R0, R0, 0x7f800000, RZ, 0xfc, !PT ;  /* 0x7f80000000007812 */ /* 0x000fe200078efcff */
[----:B------:R-:W-:Y:S06]  /*18b0*/  BRA `(.L_x_34) ;  /* 0x0000000000147947 */ /* 0x000fec0003800000 */
.L_x_30:
[----:B------:R-:W-:Y:S01]  /*18c0*/  LOP3.LUT R0, R3, 0x80000000, R0, 0x48, !PT ;  /* 0x8000000003007812 */ /* 0x000fe200078e4800 */
[----:B------:R-:W-:Y:S06]  /*18d0*/  BRA `(.L_x_34) ;  /* 0x00000000000c7947 */ /* 0x000fec0003800000 */
.L_x_29:
[----:B------:R-:W0:Y:S01]  /*18e0*/  MUFU.RSQ R0, -QNAN ;  /* 0xffc0000000007908 */ /* 0x000e220000001400 */
[----:B------:R-:W-:Y:S05]  /*18f0*/  BRA `(.L_x_34) ;  /* 0x0000000000047947 */ /* 0x000fea0003800000 */
.L_x_28:
[----:B------:R-:W-:-:S07]  /*1900*/  FADD.FTZ R0, R0, R3 ;  /* 0x0000000300007221 */ /* 0x000fce0000010000 */
.L_x_34:
[----:B------:R-:W-:-:S04]  /*1910*/  HFMA2 R3, -RZ, RZ, 0, 0 ;  /* 0x00000000ff037431 */ /* 0x000fc800000001ff */
[----:B0-----:R-:W-:Y:S05]  /*1920*/  RET.REL.NODEC R2 `(_Z6kerneliiP6SpherePh) ;  /* 0xffffffe402b47950 */ /* 0x001fea0003c3ffff */
.L_x_35:
[----:B------:R-:W-:-:S00]  /*1930*/  BRA `(.L_x_35) ;  /* 0xfffffffc00fc7947 */ /* 0x000fc0000383ffff */
[----:B------:R-:W-:-:S00]  /*1940*/  NOP ;  /* 0x0000000000007918 */ /* 0x000fc00000000000 */
        /* <DEDUP_REMOVED lines=11> */
.L_x_37:


//--------------------- .nv.shared.reserved.0     --------------------------
	.section	.nv.shared.reserved.0,"aw",@nobits
	.weak		__nv_reservedSMEM_offset_0_alias
	.size		__nv_reservedSMEM_offset_0_alias, 0, 64
	.other		__nv_reservedSMEM_offset_0_alias,@"STO_CUDA_RESERVED_SHARED STV_DEFAULT"
__nv_reservedSMEM_offset_0_alias:
	.zero		0
	.zero		64


//--------------------- .nv.constant0._Z6kerneliiP6SpherePh --------------------------
	.section	.nv.constant0._Z6kerneliiP6SpherePh,"a",@progbits
	.sectionflags	@""
	.align	4
.nv.constant0._Z6kerneliiP6SpherePh:
	.zero		920


//--------------------- SYMBOLS --------------------------

	.type		.nv.reservedSmem.offset0,@object
	.size		.nv.reservedSmem.offset0,0x4
